	.headerflags	@"EF_CUDA_TEXMODE_UNIFIED EF_CUDA_64BIT_ADDRESS EF_CUDA_ACCELERATORS EF_CUDA_SM90 EF_CUDA_VIRTUAL_SM(EF_CUDA_SM90)"
	.elftype	@"ET_EXEC"


//--------------------- .nv.info                  --------------------------
	.section	.nv.info,"",@"SHT_CUDA_INFO"
	.align	4


	//----- nvinfo : EIATTR_REGCOUNT
	.align		4
        /*0000*/ 	.byte	0x04, 0x2f
        /*0002*/ 	.short	(.L_3 - .L_2)
	.align		4
.L_2:
        /*0004*/ 	.word	index@(triton_poi_fused__native_batch_norm_legit_no_training_relu_32)
        /*0008*/ 	.word	0x00000012


	//----- nvinfo : EIATTR_MIN_STACK_SIZE
	.align		4
.L_3:
        /*000c*/ 	.byte	0x04, 0x12
        /*000e*/ 	.short	(.L_5 - .L_4)
	.align		4
.L_4:
        /*0010*/ 	.word	index@(triton_poi_fused__native_batch_norm_legit_no_training_relu_32)
        /*0014*/ 	.word	0x00000000


	//----- nvinfo : EIATTR_FRAME_SIZE
	.align		4
.L_5:
        /*0018*/ 	.byte	0x04, 0x11
        /*001a*/ 	.short	(.L_7 - .L_6)
	.align		4
.L_6:
        /*001c*/ 	.word	index@(triton_poi_fused__native_batch_norm_legit_no_training_relu_32)
        /*0020*/ 	.word	0x00000000


	//----- nvinfo : EIATTR_MIN_STACK_SIZE
	.align		4
.L_7:
        /*0024*/ 	.byte	0x04, 0x12
        /*0026*/ 	.short	(.L_9 - .L_8)
	.align		4
.L_8:
        /*0028*/ 	.word	index@(triton_poi_fused__native_batch_norm_legit_no_training_relu_32)
        /*002c*/ 	.word	0x00000000
.L_9:


//--------------------- .nv.info.triton_poi_fused__native_batch_norm_legit_no_training_relu_32 --------------------------
	.section	.nv.info.triton_poi_fused__native_batch_norm_legit_no_training_relu_32,"",@"SHT_CUDA_INFO"
	.sectionflags	@""
	.align	4


	//----- nvinfo : EIATTR_CUDA_API_VERSION
	.align		4
        /*0000*/ 	.byte	0x04, 0x37
        /*0002*/ 	.short	(.L_11 - .L_10)
.L_10:
        /*0004*/ 	.word	0x0000007c


	//----- nvinfo : EIATTR_KPARAM_INFO
	.align		4
.L_11:
        /*0008*/ 	.byte	0x04, 0x17
        /*000a*/ 	.short	(.L_13 - .L_12)
.L_12:
        /*000c*/ 	.word	0x00000000
        /*0010*/ 	.short	0x0006
        /*0012*/ 	.short	0x0030
        /*0014*/ 	.byte	0x00, 0xf0, 0x11, 0x00


	//----- nvinfo : EIATTR_KPARAM_INFO
	.align		4
.L_13:
        /*0018*/ 	.byte	0x04, 0x17
        /*001a*/ 	.short	(.L_15 - .L_14)
.L_14:
        /*001c*/ 	.word	0x00000000
        /*0020*/ 	.short	0x0005
        /*0022*/ 	.short	0x0028
        /*0024*/ 	.byte	0x00, 0xf4, 0x21, 0x00


	//----- nvinfo : EIATTR_KPARAM_INFO
	.align		4
.L_15:
        /*0028*/ 	.byte	0x04, 0x17
        /*002a*/ 	.short	(.L_17 - .L_16)
.L_16:
        /*002c*/ 	.word	0x00000000
        /*0030*/ 	.short	0x0004
        /*0032*/ 	.short	0x0020
        /*0034*/ 	.byte	0x00, 0xf4, 0x21, 0x00


	//----- nvinfo : EIATTR_KPARAM_INFO
	.align		4
.L_17:
        /*0038*/ 	.byte	0x04, 0x17
        /*003a*/ 	.short	(.L_19 - .L_18)
.L_18:
        /*003c*/ 	.word	0x00000000
        /*0040*/ 	.short	0x0003
        /*0042*/ 	.short	0x0018
        /*0044*/ 	.byte	0x00, 0xf4, 0x21, 0x00


	//----- nvinfo : EIATTR_KPARAM_INFO
	.align		4
.L_19:
        /*0048*/ 	.byte	0x04, 0x17
        /*004a*/ 	.short	(.L_21 - .L_20)
.L_20:
        /*004c*/ 	.word	0x00000000
        /*0050*/ 	.short	0x0002
        /*0052*/ 	.short	0x0010
        /*0054*/ 	.byte	0x00, 0xf4, 0x21, 0x00


	//----- nvinfo : EIATTR_KPARAM_INFO
	.align		4
.L_21:
        /*0058*/ 	.byte	0x04, 0x17
        /*005a*/ 	.short	(.L_23 - .L_22)
.L_22:
        /*005c*/ 	.word	0x00000000
        /*0060*/ 	.short	0x0001
        /*0062*/ 	.short	0x0008
        /*0064*/ 	.byte	0x00, 0xf4, 0x21, 0x00


	//----- nvinfo : EIATTR_KPARAM_INFO
	.align		4
.L_23:
        /*0068*/ 	.byte	0x04, 0x17
        /*006a*/ 	.short	(.L_25 - .L_24)
.L_24:
        /*006c*/ 	.word	0x00000000
        /*0070*/ 	.short	0x0000
        /*0072*/ 	.short	0x0000
        /*0074*/ 	.byte	0x00, 0xf4, 0x21, 0x00


	//----- nvinfo : EIATTR_SPARSE_MMA_MASK
	.align		4
.L_25:
        /*0078*/ 	.byte	0x03, 0x50
        /*007a*/ 	.short	0x0000


	//----- nvinfo : EIATTR_MAXREG_COUNT
	.align		4
        /*007c*/ 	.byte	0x03, 0x1b
        /*007e*/ 	.short	0x00ff


	//----- nvinfo : EIATTR_EXIT_INSTR_OFFSETS
	.align		4
        /*0080*/ 	.byte	0x04, 0x1c
        /*0082*/ 	.short	(.L_27 - .L_26)


	//   ....[0]....
.L_26:
        /*0084*/ 	.word	0x000003d0


	//----- nvinfo : EIATTR_REQNTID
	.align		4
.L_27:
        /*0088*/ 	.byte	0x04, 0x10
        /*008a*/ 	.short	(.L_29 - .L_28)
.L_28:
        /*008c*/ 	.word	0x00000100
        /*0090*/ 	.word	0x00000001
        /*0094*/ 	.word	0x00000001


	//----- nvinfo : EIATTR_CBANK_PARAM_SIZE
	.align		4
.L_29:
        /*0098*/ 	.byte	0x03, 0x19
        /*009a*/ 	.short	0x0034


	//----- nvinfo : EIATTR_PARAM_CBANK
	.align		4
        /*009c*/ 	.byte	0x04, 0x0a
        /*009e*/ 	.short	(.L_31 - .L_30)
	.align		4
.L_30:
        /*00a0*/ 	.word	index@(.nv.constant0.triton_poi_fused__native_batch_norm_legit_no_training_relu_32)
        /*00a4*/ 	.short	0x0210
        /*00a6*/ 	.short	0x0034


	//----- nvinfo : EIATTR_SW_WAR
	.align		4
.L_31:
        /*00a8*/ 	.byte	0x04, 0x36
        /*00aa*/ 	.short	(.L_33 - .L_32)
.L_32:
        /*00ac*/ 	.word	0x00000008
.L_33:


//--------------------- .nv.callgraph             --------------------------
	.section	.nv.callgraph,"",@"SHT_CUDA_CALLGRAPH"
	.align	4
	.sectionentsize	8
	.align		4
        /*0000*/ 	.word	0x00000000
	.align		4
        /*0004*/ 	.word	0xffffffff
	.align		4
        /*0008*/ 	.word	0x00000000
	.align		4
        /*000c*/ 	.word	0xfffffffe
	.align		4
        /*0010*/ 	.word	0x00000000
	.align		4
        /*0014*/ 	.word	0xfffffffd
	.align		4
        /*0018*/ 	.word	0x00000000
	.align		4
        /*001c*/ 	.word	0xfffffffc


//--------------------- .nv.constant4             --------------------------
	.section	.nv.constant4,"a",@progbits
	.align	8
	.align		8
.nv.constant4:
        /*0000*/ 	.dword	_$_str
	.align		8
        /*0008*/ 	.dword	_$_str_$_2


//--------------------- .text.triton_poi_fused__native_batch_norm_legit_no_training_relu_32 --------------------------
	.section	.text.triton_poi_fused__native_batch_norm_legit_no_training_relu_32,"ax",@progbits
	.align	128
        .global         triton_poi_fused__native_batch_norm_legit_no_training_relu_32
        .type           triton_poi_fused__native_batch_norm_legit_no_training_relu_32,@function
        .size           triton_poi_fused__native_batch_norm_legit_no_training_relu_32,(.L_x_1 - triton_poi_fused__native_batch_norm_legit_no_training_relu_32)
        .other          triton_poi_fused__native_batch_norm_legit_no_training_relu_32,@"STO_CUDA_ENTRY STV_DEFAULT"
triton_poi_fused__native_batch_norm_legit_no_training_relu_32:
.text.triton_poi_fused__native_batch_norm_legit_no_training_relu_32:
[----:B------:R-:W-:Y:S01]  /*0000*/  LDC R1, c[0x0][0x28] ;  /* 0x00000a00ff017b82 */ /* 0x000fe20000000800 */
[----:B------:R-:W1:Y:S07]  /*0010*/  S2R R0, SR_TID.X ;  /* 0x0000000000007919 */ /* 0x000e6e0000002100 */
[----:B------:R-:W2:Y:S01]  /*0020*/  LDC.64 R2, c[0x0][0x220] ;  /* 0x00008800ff027b82 */ /* 0x000ea20000000a00 */
[----:B------:R-:W-:Y:S01]  /*0030*/  ULDC.64 UR4, c[0x0][0x208] ;  /* 0x0000820000047ab9 */ /* 0x000fe20000000a00 */
[----:B------:R-:W3:Y:S06]  /*0040*/  S2R R7, SR_CTAID.X ;  /* 0x0000000000077919 */ /* 0x000eec0000002500 */
[----:B------:R-:W4:Y:S08]  /*0050*/  LDC.64 R8, c[0x0][0x228] ;  /* 0x00008a00ff087b82 */ /* 0x000f300000000a00 */
[----:B------:R-:W5:Y:S01]  /*0060*/  LDC.64 R10, c[0x0][0x230] ;  /* 0x00008c00ff0a7b82 */ /* 0x000f620000000a00 */
[----:B-1----:R-:W-:-:S02]  /*0070*/  SHF.L.U32 R0, R0, 0x1, RZ ;  /* 0x0000000100007819 */ /* 0x002fc400000006ff */
[----:B---3--:R-:W-:Y:S02]  /*0080*/  SHF.R.S32.HI R5, RZ, 0x16, R7 ;  /* 0x00000016ff057819 */ /* 0x008fe40000011407 */
[----:B------:R-:W-:Y:S02]  /*0090*/  LOP3.LUT R0, R0, 0x1fe, RZ, 0xc0, !PT ;  /* 0x000001fe00007812 */ /* 0x000fe400078ec0ff */
[----:B------:R-:W-:Y:S02]  /*00a0*/  SGXT R5, R5, 0x1 ;  /* 0x000000010505781a */ /* 0x000fe40000000200 */
[----:B------:R-:W-:Y:S02]  /*00b0*/  LEA R0, R7, R0, 0x9 ;  /* 0x0000000007007211 */ /* 0x000fe400078e48ff */
[----:B------:R-:W1:Y:S02]  /*00c0*/  LDC.64 R6, c[0x0][0x218] ;  /* 0x00008600ff067b82 */ /* 0x000e640000000a00 */
[----:B------:R-:W-:-:S04]  /*00d0*/  LEA.HI R5, R5, R0, RZ, 0x7 ;  /* 0x0000000005057211 */ /* 0x000fc800078f38ff */
[----:B------:R-:W-:-:S04]  /*00e0*/  LOP3.LUT R5, R5, 0xffffff80, RZ, 0xc0, !PT ;  /* 0xffffff8005057812 */ /* 0x000fc800078ec0ff */
[----:B------:R-:W-:Y:S02]  /*00f0*/  IADD3 R13, R0, -R5, RZ ;  /* 0x80000005000d7210 */ /* 0x000fe40007ffe0ff */
[----:B------:R-:W3:Y:S03]  /*0100*/  LDC.64 R4, c[0x0][0x210] ;  /* 0x00008400ff047b82 */ /* 0x000ee60000000a00 */
[----:B--2---:R-:W-:-:S06]  /*0110*/  IMAD.WIDE R2, R13, 0x4, R2 ;  /* 0x000000040d027825 */ /* 0x004fcc00078e0202 */
[----:B------:R-:W2:Y:S01]  /*0120*/  LDG.E.EL.64 R2, desc[UR4][R2.64] ;  /* 0x0000000402027981 */ /* 0x000ea2000c2e1b00 */
[----:B-1----:R-:W-:-:S04]  /*0130*/  IMAD.WIDE R6, R13, 0x4, R6 ;  /* 0x000000040d067825 */ /* 0x002fc800078e0206 */
[C---:B----4-:R-:W-:Y:S02]  /*0140*/  IMAD.WIDE R8, R13.reuse, 0x4, R8 ;  /* 0x000000040d087825 */ /* 0x050fe400078e0208 */
[----:B------:R-:W4:Y:S02]  /*0150*/  LDG.E.EL.64 R6, desc[UR4][R6.64] ;  /* 0x0000000406067981 */ /* 0x000f24000c2e1b00 */
[----:B-----5:R-:W-:Y:S02]  /*0160*/  IMAD.WIDE R10, R13, 0x4, R10 ;  /* 0x000000040d0a7825 */ /* 0x020fe400078e020a */
[----:B------:R-:W5:Y:S02]  /*0170*/  LDG.E.EL.64 R8, desc[UR4][R8.64] ;  /* 0x0000000408087981 */ /* 0x000f64000c2e1b00 */
[----:B---3--:R-:W-:Y:S02]  /*0180*/  IMAD.WIDE R4, R0, 0x4, R4 ;  /* 0x0000000400047825 */ /* 0x008fe400078e0204 */
[----:B------:R-:W5:Y:S04]  /*0190*/  LDG.E.EL.64 R10, desc[UR4][R10.64] ;  /* 0x000000040a0a7981 */ /* 0x000f68000c2e1b00 */
[----:B------:R-:W4:Y:S01]  /*01a0*/  LDG.E.64 R4, desc[UR4][R4.64] ;  /* 0x0000000404047981 */ /* 0x000f22000c1e1b00 */
[----:B------:R-:W-:Y:S01]  /*01b0*/  HFMA2.MMA R14, -RZ, RZ, 1.625, 0 ;  /* 0x3e800000ff0e7435 */ /* 0x000fe200000001ff */
[----:B--2---:R-:W-:Y:S01]  /*01c0*/  FADD R2, R2, 9.9999997473787516356e-06 ;  /* 0x3727c5ac02027421 */ /* 0x004fe20000000000 */
[----:B------:R-:W-:-:S03]  /*01d0*/  FADD R3, R3, 9.9999997473787516356e-06 ;  /* 0x3727c5ac03037421 */ /* 0x000fc60000000000 */
[----:B------:R-:W1:Y:S08]  /*01e0*/  MUFU.SQRT R12, R2 ;  /* 0x00000002000c7308 */ /* 0x000e700000002000 */
[----:B------:R2:W3:Y:S01]  /*01f0*/  MUFU.SQRT R13, R3 ;  /* 0x00000003000d7308 */ /* 0x0004e20000002000 */
[C---:B-1----:R-:W-:Y:S02]  /*0200*/  FSETP.GT.AND P0, PT, R12.reuse, 8.50705917302346158658e+37, PT ;  /* 0x7e8000000c00780b */ /* 0x042fe40003f04000 */
[----:B------:R-:W-:Y:S01]  /*0210*/  FSETP.GEU.AND P2, PT, R12, 1.175494350822287508e-38, PT ;  /* 0x008000000c00780b */ /* 0x000fe20003f4e000 */
[----:B--2---:R-:W1:Y:S01]  /*0220*/  LDC.64 R2, c[0x0][0x238] ;  /* 0x00008e00ff027b82 */ /* 0x004e620000000a00 */
[----:B---3--:R-:W-:-:S02]  /*0230*/  FSETP.GT.AND P1, PT, R13, 8.50705917302346158658e+37, PT ;  /* 0x7e8000000d00780b */ /* 0x008fc40003f24000 */
[----:B------:R-:W-:-:S07]  /*0240*/  FSETP.GEU.AND P3, PT, R13, 1.175494350822287508e-38, PT ;  /* 0x008000000d00780b */ /* 0x000fce0003f6e000 */
[----:B------:R-:W-:-:S04]  /*0250*/  @P0 FMUL R12, R12, 0.25 ;  /* 0x3e8000000c0c0820 */ /* 0x000fc80000400000 */
[----:B------:R-:W-:Y:S01]  /*0260*/  @!P2 FMUL R12, R12, 16777216 ;  /* 0x4b8000000c0ca820 */ /* 0x000fe20000400000 */
[----:B------:R-:W-:-:S04]  /*0270*/  @P1 FMUL R13, R13, 0.25 ;  /* 0x3e8000000d0d1820 */ /* 0x000fc80000400000 */
[----:B------:R-:W-:Y:S01]  /*0280*/  @!P3 FMUL R13, R13, 16777216 ;  /* 0x4b8000000d0db820 */ /* 0x000fe20000400000 */
[----:B------:R-:W2:Y:S01]  /*0290*/  MUFU.RCP R12, R12 ;  /* 0x0000000c000c7308 */ /* 0x000ea20000001000 */
[----:B------:R-:W-:-:S07]  /*02a0*/  FSEL R15, R14, 1, P0 ;  /* 0x3f8000000e0f7808 */ /* 0x000fce0000000000 */
[----:B------:R-:W3:Y:S01]  /*02b0*/  MUFU.RCP R13, R13 ;  /* 0x0000000d000d7308 */ /* 0x000ee20000001000 */
[----:B------:R-:W-:Y:S01]  /*02c0*/  FSEL R14, R14, 1, P1 ;  /* 0x3f8000000e0e7808 */ /* 0x000fe20000800000 */
[----:B------:R-:W-:-:S04]  /*02d0*/  @!P2 FMUL R15, R15, 16777216 ;  /* 0x4b8000000f0fa820 */ /* 0x000fc80000400000 */
[----:B------:R-:W-:Y:S01]  /*02e0*/  @!P3 FMUL R14, R14, 16777216 ;  /* 0x4b8000000e0eb820 */ /* 0x000fe20000400000 */
[----:B----4-:R-:W-:Y:S01]  /*02f0*/  FADD R5, R5, -R7 ;  /* 0x8000000705057221 */ /* 0x010fe20000000000 */
[----:B------:R-:W-:Y:S01]  /*0300*/  FADD R4, R4, -R6 ;  /* 0x8000000604047221 */ /* 0x000fe20000000000 */
[----:B--2---:R-:W-:Y:S01]  /*0310*/  FMUL R15, R12, R15 ;  /* 0x0000000f0c0f7220 */ /* 0x004fe20000400000 */
[----:B---3--:R-:W-:-:S03]  /*0320*/  FMUL R14, R13, R14 ;  /* 0x0000000e0d0e7220 */ /* 0x008fc60000400000 */
[----:B------:R-:W-:Y:S01]  /*0330*/  FMUL R15, R4, R15 ;  /* 0x0000000f040f7220 */ /* 0x000fe20000400000 */
[----:B------:R-:W-:-:S03]  /*0340*/  FMUL R14, R5, R14 ;  /* 0x0000000e050e7220 */ /* 0x000fc60000400000 */
[----:B-----5:R-:W-:Y:S01]  /*0350*/  FFMA R8, R8, R15, R10 ;  /* 0x0000000f08087223 */ /* 0x020fe2000000000a */
[----:B------:R-:W-:-:S04]  /*0360*/  FFMA R9, R9, R14, R11 ;  /* 0x0000000e09097223 */ /* 0x000fc8000000000b */
[----:B------:R-:W-:Y:S02]  /*0370*/  FSETP.GEU.AND P0, PT, R8, RZ, PT ;  /* 0x000000ff0800720b */ /* 0x000fe40003f0e000 */
[C---:B------:R-:W-:Y:S01]  /*0380*/  FSETP.GEU.AND P1, PT, R9.reuse, RZ, PT ;  /* 0x000000ff0900720b */ /* 0x040fe20003f2e000 */
[----:B-1----:R-:W-:Y:S01]  /*0390*/  IMAD.WIDE R2, R0, 0x4, R2 ;  /* 0x0000000400027825 */ /* 0x002fe200078e0202 */
[----:B------:R-:W-:Y:S02]  /*03a0*/  FSEL R8, R8, RZ, P0 ;  /* 0x000000ff08087208 */ /* 0x000fe40000000000 */
[----:B------:R-:W-:-:S05]  /*03b0*/  FSEL R9, R9, RZ, P1 ;  /* 0x000000ff09097208 */ /* 0x000fca0000800000 */
[----:B------:R-:W-:Y:S01]  /*03c0*/  STG.E.64 desc[UR4][R2.64], R8 ;  /* 0x0000000802007986 */ /* 0x000fe2000c101b04 */
[----:B------:R-:W-:Y:S05]  /*03d0*/  EXIT ;  /* 0x000000000000794d */ /* 0x000fea0003800000 */
.L_x_0:
[----:B------:R-:W-:-:S00]  /*03e0*/  BRA `(.L_x_0) ;  /* 0xfffffffc00fc7947 */ /* 0x000fc0000383ffff */
[----:B------:R-:W-:-:S00]  /*03f0*/  NOP ;  /* 0x0000000000007918 */ /* 0x000fc00000000000 */
        /* <DEDUP_REMOVED lines=8> */
.L_x_1:


//--------------------- .nv.global.init           --------------------------
	.section	.nv.global.init,"aw",@progbits
.nv.global.init:
	.type		_$_str,@object
	.size		_$_str,(_$_str_$_2 - _$_str)
_$_str:
        /*0000*/ 	.byte	0x5f, 0x5f, 0x43, 0x55, 0x44, 0x41, 0x5f, 0x46, 0x54, 0x5a, 0x00
	.type		_$_str_$_2,@object
	.size		_$_str_$_2,(.L_1 - _$_str_$_2)
_$_str_$_2:
        /*000b*/ 	.byte	0x5f, 0x5f, 0x43, 0x55, 0x44, 0x41, 0x5f, 0x50, 0x52, 0x45, 0x43, 0x5f, 0x53, 0x51, 0x52, 0x54
        /*001b*/ 	.byte	0x00
.L_1:


//--------------------- .nv.constant0.triton_poi_fused__native_batch_norm_legit_no_training_relu_32 --------------------------
	.section	.nv.constant0.triton_poi_fused__native_batch_norm_legit_no_training_relu_32,"a",@progbits
	.sectionflags	@""
	.align	4
.nv.constant0.triton_poi_fused__native_batch_norm_legit_no_training_relu_32:
	.zero		580
